//
// Generated by NVIDIA NVVM Compiler
//
// Compiler Build ID: CL-36424714
// Cuda compilation tools, release 13.0, V13.0.88
// Based on NVVM 20.0.0
//

.version 9.0
.target sm_100
.address_size 64

	// .globl	_Z18matmul_float2_fastPKfS0_Pfiii
// _ZZ18matmul_float2_fastPKfS0_PfiiiE4Asub has been demoted
// _ZZ18matmul_float2_fastPKfS0_PfiiiE4Bsub has been demoted

.visible .entry _Z18matmul_float2_fastPKfS0_Pfiii(
	.param .u64 .ptr .align 1 _Z18matmul_float2_fastPKfS0_Pfiii_param_0,
	.param .u64 .ptr .align 1 _Z18matmul_float2_fastPKfS0_Pfiii_param_1,
	.param .u64 .ptr .align 1 _Z18matmul_float2_fastPKfS0_Pfiii_param_2,
	.param .u32 _Z18matmul_float2_fastPKfS0_Pfiii_param_3,
	.param .u32 _Z18matmul_float2_fastPKfS0_Pfiii_param_4,
	.param .u32 _Z18matmul_float2_fastPKfS0_Pfiii_param_5
)
{
	.reg .pred 	%p<12>;
	.reg .b32 	%r<53>;
	.reg .b32 	%f<193>;
	.reg .b64 	%rd<15>;
	// demoted variable
	.shared .align 8 .b8 _ZZ18matmul_float2_fastPKfS0_PfiiiE4Asub[4096];
	// demoted variable
	.shared .align 8 .b8 _ZZ18matmul_float2_fastPKfS0_PfiiiE4Bsub[4096];
	ld.param.u64 	%rd8, [_Z18matmul_float2_fastPKfS0_Pfiii_param_0];
	ld.param.u64 	%rd6, [_Z18matmul_float2_fastPKfS0_Pfiii_param_1];
	ld.param.u64 	%rd7, [_Z18matmul_float2_fastPKfS0_Pfiii_param_2];
	ld.param.u32 	%r30, [_Z18matmul_float2_fastPKfS0_Pfiii_param_3];
	ld.param.u32 	%r31, [_Z18matmul_float2_fastPKfS0_Pfiii_param_4];
	ld.param.u32 	%r32, [_Z18matmul_float2_fastPKfS0_Pfiii_param_5];
	cvta.to.global.u64 	%rd1, %rd8;
	mov.u32 	%r1, %tid.x;
	mov.u32 	%r47, %tid.y;
	mov.u32 	%r33, %ctaid.y;
	shl.b32 	%r34, %r33, 5;
	add.s32 	%r3, %r34, %r47;
	mov.u32 	%r35, %ctaid.x;
	shl.b32 	%r4, %r35, 5;
	shl.b32 	%r5, %r1, 1;
	add.s32 	%r6, %r4, %r5;
	setp.lt.s32 	%p1, %r32, 1;
	mov.f32 	%f191, 0f00000000;
	mov.f32 	%f192, %f191;
	@%p1 bra 	$L__BB0_13;
	add.s32 	%r36, %r32, 31;
	shr.u32 	%r37, %r36, 5;
	shl.b32 	%r38, %r47, 7;
	mov.u32 	%r39, _ZZ18matmul_float2_fastPKfS0_PfiiiE4Asub;
	add.s32 	%r40, %r39, %r38;
	shl.b32 	%r41, %r1, 3;
	add.s32 	%r7, %r40, %r41;
	add.s32 	%r8, %r6, 1;
	mov.u32 	%r42, _ZZ18matmul_float2_fastPKfS0_PfiiiE4Bsub;
	add.s32 	%r10, %r42, %r41;
	add.s32 	%r9, %r10, %r38;
	mad.lo.s32 	%r11, %r47, -120, %r40;
	neg.s32 	%r52, %r37;
	mad.lo.s32 	%r51, %r32, %r3, %r5;
	add.s32 	%r50, %r5, 1;
	add.s32 	%r49, %r51, 1;
	mad.lo.s32 	%r43, %r47, %r31, %r4;
	add.s32 	%r48, %r43, %r5;
	shl.b32 	%r17, %r31, 5;
	cvta.to.global.u64 	%rd2, %rd6;
	mov.f32 	%f192, 0f00000000;
	mov.f32 	%f191, %f192;
$L__BB0_2:
	setp.ge.s32 	%p2, %r3, %r30;
	mul.wide.s32 	%rd9, %r49, 4;
	add.s64 	%rd3, %rd1, %rd9;
	mov.f32 	%f186, 0f00000000;
	mov.f32 	%f187, %f186;
	@%p2 bra 	$L__BB0_7;
	add.s32 	%r44, %r50, -1;
	setp.ge.s32 	%p3, %r44, %r32;
	mov.f32 	%f186, 0f00000000;
	@%p3 bra 	$L__BB0_5;
	mul.wide.u32 	%rd10, %r51, 4;
	add.s64 	%rd11, %rd1, %rd10;
	ld.global.f32 	%f186, [%rd11];
$L__BB0_5:
	setp.ge.s32 	%p4, %r50, %r32;
	mov.f32 	%f187, 0f00000000;
	@%p4 bra 	$L__BB0_7;
	ld.global.f32 	%f187, [%rd3];
$L__BB0_7:
	st.shared.v2.f32 	[%r7], {%f186, %f187};
	setp.ge.s32 	%p5, %r47, %r32;
	mov.f32 	%f189, 0f00000000;
	mov.f32 	%f190, %f189;
	@%p5 bra 	$L__BB0_12;
	setp.ge.s32 	%p6, %r6, %r31;
	mul.wide.s32 	%rd12, %r48, 4;
	add.s64 	%rd4, %rd2, %rd12;
	mov.f32 	%f189, 0f00000000;
	@%p6 bra 	$L__BB0_10;
	ld.global.f32 	%f189, [%rd4];
$L__BB0_10:
	setp.ge.s32 	%p7, %r8, %r31;
	mov.f32 	%f190, 0f00000000;
	@%p7 bra 	$L__BB0_12;
	ld.global.f32 	%f190, [%rd4+4];
$L__BB0_12:
	st.shared.v2.f32 	[%r9], {%f189, %f190};
	bar.sync 	0;
	ld.shared.v2.f32 	{%f25, %f26}, [%r10];
	ld.shared.v2.f32 	{%f27, %f28}, [%r11];
	fma.rn.f32 	%f29, %f25, %f27, %f191;
	fma.rn.f32 	%f30, %f25, %f28, %f192;
	ld.shared.v2.f32 	{%f31, %f32}, [%r11+128];
	fma.rn.f32 	%f33, %f26, %f31, %f29;
	fma.rn.f32 	%f34, %f26, %f32, %f30;
	ld.shared.v2.f32 	{%f35, %f36}, [%r10+128];
	ld.shared.v2.f32 	{%f37, %f38}, [%r11+256];
	fma.rn.f32 	%f39, %f35, %f37, %f33;
	fma.rn.f32 	%f40, %f35, %f38, %f34;
	ld.shared.v2.f32 	{%f41, %f42}, [%r11+384];
	fma.rn.f32 	%f43, %f36, %f41, %f39;
	fma.rn.f32 	%f44, %f36, %f42, %f40;
	ld.shared.v2.f32 	{%f45, %f46}, [%r10+256];
	ld.shared.v2.f32 	{%f47, %f48}, [%r11+512];
	fma.rn.f32 	%f49, %f45, %f47, %f43;
	fma.rn.f32 	%f50, %f45, %f48, %f44;
	ld.shared.v2.f32 	{%f51, %f52}, [%r11+640];
	fma.rn.f32 	%f53, %f46, %f51, %f49;
	fma.rn.f32 	%f54, %f46, %f52, %f50;
	ld.shared.v2.f32 	{%f55, %f56}, [%r10+384];
	ld.shared.v2.f32 	{%f57, %f58}, [%r11+768];
	fma.rn.f32 	%f59, %f55, %f57, %f53;
	fma.rn.f32 	%f60, %f55, %f58, %f54;
	ld.shared.v2.f32 	{%f61, %f62}, [%r11+896];
	fma.rn.f32 	%f63, %f56, %f61, %f59;
	fma.rn.f32 	%f64, %f56, %f62, %f60;
	ld.shared.v2.f32 	{%f65, %f66}, [%r10+512];
	ld.shared.v2.f32 	{%f67, %f68}, [%r11+1024];
	fma.rn.f32 	%f69, %f65, %f67, %f63;
	fma.rn.f32 	%f70, %f65, %f68, %f64;
	ld.shared.v2.f32 	{%f71, %f72}, [%r11+1152];
	fma.rn.f32 	%f73, %f66, %f71, %f69;
	fma.rn.f32 	%f74, %f66, %f72, %f70;
	ld.shared.v2.f32 	{%f75, %f76}, [%r10+640];
	ld.shared.v2.f32 	{%f77, %f78}, [%r11+1280];
	fma.rn.f32 	%f79, %f75, %f77, %f73;
	fma.rn.f32 	%f80, %f75, %f78, %f74;
	ld.shared.v2.f32 	{%f81, %f82}, [%r11+1408];
	fma.rn.f32 	%f83, %f76, %f81, %f79;
	fma.rn.f32 	%f84, %f76, %f82, %f80;
	ld.shared.v2.f32 	{%f85, %f86}, [%r10+768];
	ld.shared.v2.f32 	{%f87, %f88}, [%r11+1536];
	fma.rn.f32 	%f89, %f85, %f87, %f83;
	fma.rn.f32 	%f90, %f85, %f88, %f84;
	ld.shared.v2.f32 	{%f91, %f92}, [%r11+1664];
	fma.rn.f32 	%f93, %f86, %f91, %f89;
	fma.rn.f32 	%f94, %f86, %f92, %f90;
	ld.shared.v2.f32 	{%f95, %f96}, [%r10+896];
	ld.shared.v2.f32 	{%f97, %f98}, [%r11+1792];
	fma.rn.f32 	%f99, %f95, %f97, %f93;
	fma.rn.f32 	%f100, %f95, %f98, %f94;
	ld.shared.v2.f32 	{%f101, %f102}, [%r11+1920];
	fma.rn.f32 	%f103, %f96, %f101, %f99;
	fma.rn.f32 	%f104, %f96, %f102, %f100;
	ld.shared.v2.f32 	{%f105, %f106}, [%r10+1024];
	ld.shared.v2.f32 	{%f107, %f108}, [%r11+2048];
	fma.rn.f32 	%f109, %f105, %f107, %f103;
	fma.rn.f32 	%f110, %f105, %f108, %f104;
	ld.shared.v2.f32 	{%f111, %f112}, [%r11+2176];
	fma.rn.f32 	%f113, %f106, %f111, %f109;
	fma.rn.f32 	%f114, %f106, %f112, %f110;
	ld.shared.v2.f32 	{%f115, %f116}, [%r10+1152];
	ld.shared.v2.f32 	{%f117, %f118}, [%r11+2304];
	fma.rn.f32 	%f119, %f115, %f117, %f113;
	fma.rn.f32 	%f120, %f115, %f118, %f114;
	ld.shared.v2.f32 	{%f121, %f122}, [%r11+2432];
	fma.rn.f32 	%f123, %f116, %f121, %f119;
	fma.rn.f32 	%f124, %f116, %f122, %f120;
	ld.shared.v2.f32 	{%f125, %f126}, [%r10+1280];
	ld.shared.v2.f32 	{%f127, %f128}, [%r11+2560];
	fma.rn.f32 	%f129, %f125, %f127, %f123;
	fma.rn.f32 	%f130, %f125, %f128, %f124;
	ld.shared.v2.f32 	{%f131, %f132}, [%r11+2688];
	fma.rn.f32 	%f133, %f126, %f131, %f129;
	fma.rn.f32 	%f134, %f126, %f132, %f130;
	ld.shared.v2.f32 	{%f135, %f136}, [%r10+1408];
	ld.shared.v2.f32 	{%f137, %f138}, [%r11+2816];
	fma.rn.f32 	%f139, %f135, %f137, %f133;
	fma.rn.f32 	%f140, %f135, %f138, %f134;
	ld.shared.v2.f32 	{%f141, %f142}, [%r11+2944];
	fma.rn.f32 	%f143, %f136, %f141, %f139;
	fma.rn.f32 	%f144, %f136, %f142, %f140;
	ld.shared.v2.f32 	{%f145, %f146}, [%r10+1536];
	ld.shared.v2.f32 	{%f147, %f148}, [%r11+3072];
	fma.rn.f32 	%f149, %f145, %f147, %f143;
	fma.rn.f32 	%f150, %f145, %f148, %f144;
	ld.shared.v2.f32 	{%f151, %f152}, [%r11+3200];
	fma.rn.f32 	%f153, %f146, %f151, %f149;
	fma.rn.f32 	%f154, %f146, %f152, %f150;
	ld.shared.v2.f32 	{%f155, %f156}, [%r10+1664];
	ld.shared.v2.f32 	{%f157, %f158}, [%r11+3328];
	fma.rn.f32 	%f159, %f155, %f157, %f153;
	fma.rn.f32 	%f160, %f155, %f158, %f154;
	ld.shared.v2.f32 	{%f161, %f162}, [%r11+3456];
	fma.rn.f32 	%f163, %f156, %f161, %f159;
	fma.rn.f32 	%f164, %f156, %f162, %f160;
	ld.shared.v2.f32 	{%f165, %f166}, [%r10+1792];
	ld.shared.v2.f32 	{%f167, %f168}, [%r11+3584];
	fma.rn.f32 	%f169, %f165, %f167, %f163;
	fma.rn.f32 	%f170, %f165, %f168, %f164;
	ld.shared.v2.f32 	{%f171, %f172}, [%r11+3712];
	fma.rn.f32 	%f173, %f166, %f171, %f169;
	fma.rn.f32 	%f174, %f166, %f172, %f170;
	ld.shared.v2.f32 	{%f175, %f176}, [%r10+1920];
	ld.shared.v2.f32 	{%f177, %f178}, [%r11+3840];
	fma.rn.f32 	%f179, %f175, %f177, %f173;
	fma.rn.f32 	%f180, %f175, %f178, %f174;
	ld.shared.v2.f32 	{%f181, %f182}, [%r11+3968];
	fma.rn.f32 	%f191, %f176, %f181, %f179;
	fma.rn.f32 	%f192, %f176, %f182, %f180;
	bar.sync 	0;
	add.s32 	%r52, %r52, 1;
	setp.ne.s32 	%p8, %r52, 0;
	add.s32 	%r51, %r51, 32;
	add.s32 	%r50, %r50, 32;
	add.s32 	%r49, %r49, 32;
	add.s32 	%r48, %r48, %r17;
	add.s32 	%r47, %r47, 32;
	@%p8 bra 	$L__BB0_2;
$L__BB0_13:
	setp.ge.s32 	%p9, %r3, %r30;
	@%p9 bra 	$L__BB0_18;
	setp.ge.s32 	%p10, %r6, %r31;
	mad.lo.s32 	%r45, %r31, %r3, %r6;
	cvta.to.global.u64 	%rd13, %rd7;
	mul.wide.s32 	%rd14, %r45, 4;
	add.s64 	%rd5, %rd13, %rd14;
	@%p10 bra 	$L__BB0_16;
	st.global.f32 	[%rd5], %f191;
$L__BB0_16:
	add.s32 	%r46, %r6, 1;
	setp.ge.s32 	%p11, %r46, %r31;
	@%p11 bra 	$L__BB0_18;
	st.global.f32 	[%rd5+4], %f192;
$L__BB0_18:
	ret;

}


// ===== COMPILED SASS (sm_100) =====

	.target	sm_100

	.elftype	@"ET_EXEC"


//--------------------- .note.nv.tkinfo           --------------------------
	.section	.note.nv.tkinfo,"",@"SHT_NOTE"
	.sectionflags	@"SHF_NOTE_NV_TKINFO"
	.tkinfo
        /*0018*/ 	.word	0x00000002
        /*0030*/ 	.string	""
        /*0030*/ 	.string	"ptxas"
        /*0030*/ 	.string	"Cuda compilation tools, release 13.0, V13.0.88"
        /*0030*/ 	.string	"Build cuda_13.0.r13.0/compiler.36424714_0"
        /*0030*/ 	.string	"-arch sm_100 -m 64 "



//--------------------- .note.nv.cuinfo           --------------------------
	.section	.note.nv.cuinfo,"",@"SHT_NOTE"
	.sectionflags	@"SHF_NOTE_NV_CUINFO"
        /*0018*/ 	.short	0x0002
        /*001a*/ 	.short	0x0064
        /*001c*/ 	.short	0x0082
	.zero		2


//--------------------- .nv.info                  --------------------------
	.section	.nv.info,"",@"SHT_CUDA_INFO"
	.align	4


	//----- nvinfo : EIATTR_REGCOUNT
	.align		4
        /*0000*/ 	.byte	0x04, 0x2f
        /*0002*/ 	.short	(.L_1 - .L_0)
	.align		4
.L_0:
        /*0004*/ 	.word	index@(_Z18matmul_float2_fastPKfS0_Pfiii)
        /*0008*/ 	.word	0x00000020


	//----- nvinfo : EIATTR_FRAME_SIZE
	.align		4
.L_1:
        /*000c*/ 	.byte	0x04, 0x11
        /*000e*/ 	.short	(.L_3 - .L_2)
	.align		4
.L_2:
        /*0010*/ 	.word	index@(_Z18matmul_float2_fastPKfS0_Pfiii)
        /*0014*/ 	.word	0x00000000


	//----- nvinfo : EIATTR_MIN_STACK_SIZE
	.align		4
.L_3:
        /*0018*/ 	.byte	0x04, 0x12
        /*001a*/ 	.short	(.L_5 - .L_4)
	.align		4
.L_4:
        /*001c*/ 	.word	index@(_Z18matmul_float2_fastPKfS0_Pfiii)
        /*0020*/ 	.word	0x00000000
.L_5:


//--------------------- .nv.compat                --------------------------
	.section	.nv.compat,"",@"SHT_CUDA_COMPAT_INFO"
	.align	4
        /*0000*/ 	.byte	0x02, 0x09, 0x00, 0x00, 0x02, 0x02, 0x01, 0x00, 0x02, 0x05, 0x05, 0x00, 0x03, 0x07, 0x01, 0x01
        /*0010*/ 	.byte	0x02, 0x03, 0x00, 0x00, 0x02, 0x06, 0x01, 0x00, 0x04, 0x0b, 0x08, 0x00, 0x09, 0x00, 0x00, 0x00
        /*0020*/ 	.byte	0x00, 0x00, 0x00, 0x00


//--------------------- .nv.info._Z18matmul_float2_fastPKfS0_Pfiii --------------------------
	.section	.nv.info._Z18matmul_float2_fastPKfS0_Pfiii,"",@"SHT_CUDA_INFO"
	.sectionflags	@""
	.align	4


	//----- nvinfo : EIATTR_CUDA_API_VERSION
	.align		4
        /*0000*/ 	.byte	0x04, 0x37
        /*0002*/ 	.short	(.L_7 - .L_6)
.L_6:
        /*0004*/ 	.word	0x00000082


	//----- nvinfo : EIATTR_KPARAM_INFO
	.align		4
.L_7:
        /*0008*/ 	.byte	0x04, 0x17
        /*000a*/ 	.short	(.L_9 - .L_8)
.L_8:
        /*000c*/ 	.word	0x00000000
        /*0010*/ 	.short	0x0005
        /*0012*/ 	.short	0x0020
        /*0014*/ 	.byte	0x00, 0xf0, 0x11, 0x00


	//----- nvinfo : EIATTR_KPARAM_INFO
	.align		4
.L_9:
        /*0018*/ 	.byte	0x04, 0x17
        /*001a*/ 	.short	(.L_11 - .L_10)
.L_10:
        /*001c*/ 	.word	0x00000000
        /*0020*/ 	.short	0x0004
        /*0022*/ 	.short	0x001c
        /*0024*/ 	.byte	0x00, 0xf0, 0x11, 0x00


	//----- nvinfo : EIATTR_KPARAM_INFO
	.align		4
.L_11:
        /*0028*/ 	.byte	0x04, 0x17
        /*002a*/ 	.short	(.L_13 - .L_12)
.L_12:
        /*002c*/ 	.word	0x00000000
        /*0030*/ 	.short	0x0003
        /*0032*/ 	.short	0x0018
        /*0034*/ 	.byte	0x00, 0xf0, 0x11, 0x00


	//----- nvinfo : EIATTR_KPARAM_INFO
	.align		4
.L_13:
        /*0038*/ 	.byte	0x04, 0x17
        /*003a*/ 	.short	(.L_15 - .L_14)
.L_14:
        /*003c*/ 	.word	0x00000000
        /*0040*/ 	.short	0x0002
        /*0042*/ 	.short	0x0010
        /*0044*/ 	.byte	0x00, 0xf5, 0x21, 0x00


	//----- nvinfo : EIATTR_KPARAM_INFO
	.align		4
.L_15:
        /*0048*/ 	.byte	0x04, 0x17
        /*004a*/ 	.short	(.L_17 - .L_16)
.L_16:
        /*004c*/ 	.word	0x00000000
        /*0050*/ 	.short	0x0001
        /*0052*/ 	.short	0x0008
        /*0054*/ 	.byte	0x00, 0xf5, 0x21, 0x00


	//----- nvinfo : EIATTR_KPARAM_INFO
	.align		4
.L_17:
        /*0058*/ 	.byte	0x04, 0x17
        /*005a*/ 	.short	(.L_19 - .L_18)
.L_18:
        /*005c*/ 	.word	0x00000000
        /*0060*/ 	.short	0x0000
        /*0062*/ 	.short	0x0000
        /*0064*/ 	.byte	0x00, 0xf5, 0x21, 0x00


	//----- nvinfo : EIATTR_SPARSE_MMA_MASK
	.align		4
.L_19:
        /*0068*/ 	.byte	0x03, 0x50
        /*006a*/ 	.short	0x0000


	//----- nvinfo : EIATTR_MAXREG_COUNT
	.align		4
        /*006c*/ 	.byte	0x03, 0x1b
        /*006e*/ 	.short	0x00ff


	//----- nvinfo : EIATTR_NUM_BARRIERS
	.align		4
        /*0070*/ 	.byte	0x02, 0x4c
        /*0072*/ 	.byte	0x01
	.zero		1


	//----- nvinfo : EIATTR_MERCURY_ISA_VERSION
	.align		4
        /*0074*/ 	.byte	0x03, 0x5f
        /*0076*/ 	.short	0x0101


	//----- nvinfo : EIATTR_VRC_CTA_INIT_COUNT
	.align		4
        /*0078*/ 	.byte	0x02, 0x4a
	.zero		1
	.zero		1


	//----- nvinfo : EIATTR_EXIT_INSTR_OFFSETS
	.align		4
        /*007c*/ 	.byte	0x04, 0x1c
        /*007e*/ 	.short	(.L_21 - .L_20)


	//   ....[0]....
.L_20:
        /*0080*/ 	.word	0x00000be0


	//   ....[1]....
        /*0084*/ 	.word	0x00000c70


	//   ....[2]....
        /*0088*/ 	.word	0x00000c90


	//----- nvinfo : EIATTR_CRS_STACK_SIZE
	.align		4
.L_21:
        /*008c*/ 	.byte	0x04, 0x1e
        /*008e*/ 	.short	(.L_23 - .L_22)
.L_22:
        /*0090*/ 	.word	0x00000000


	//----- nvinfo : EIATTR_CBANK_PARAM_SIZE
	.align		4
.L_23:
        /*0094*/ 	.byte	0x03, 0x19
        /*0096*/ 	.short	0x0024


	//----- nvinfo : EIATTR_PARAM_CBANK
	.align		4
        /*0098*/ 	.byte	0x04, 0x0a
        /*009a*/ 	.short	(.L_25 - .L_24)
	.align		4
.L_24:
        /*009c*/ 	.word	index@(.nv.constant0._Z18matmul_float2_fastPKfS0_Pfiii)
        /*00a0*/ 	.short	0x0380
        /*00a2*/ 	.short	0x0024


	//----- nvinfo : EIATTR_SW_WAR
	.align		4
.L_25:
        /*00a4*/ 	.byte	0x04, 0x36
        /*00a6*/ 	.short	(.L_27 - .L_26)
.L_26:
        /*00a8*/ 	.word	0x00000008
.L_27:


//--------------------- .nv.callgraph             --------------------------
	.section	.nv.callgraph,"",@"SHT_CUDA_CALLGRAPH"
	.align	4
	.sectionentsize	8
	.align		4
        /*0000*/ 	.word	0x00000000
	.align		4
        /*0004*/ 	.word	0xffffffff
	.align		4
        /*0008*/ 	.word	0x00000000
	.align		4
        /*000c*/ 	.word	0xfffffffe
	.align		4
        /*0010*/ 	.word	0x00000000
	.align		4
        /*0014*/ 	.word	0xfffffffd
	.align		4
        /*0018*/ 	.word	0x00000000
	.align		4
        /*001c*/ 	.word	0xfffffffc


//--------------------- .text._Z18matmul_float2_fastPKfS0_Pfiii --------------------------
	.section	.text._Z18matmul_float2_fastPKfS0_Pfiii,"ax",@progbits
	.align	128
        .global         _Z18matmul_float2_fastPKfS0_Pfiii
        .type           _Z18matmul_float2_fastPKfS0_Pfiii,@function
        .size           _Z18matmul_float2_fastPKfS0_Pfiii,(.L_x_7 - _Z18matmul_float2_fastPKfS0_Pfiii)
        .other          _Z18matmul_float2_fastPKfS0_Pfiii,@"STO_CUDA_ENTRY STV_DEFAULT"
_Z18matmul_float2_fastPKfS0_Pfiii:
.text._Z18matmul_float2_fastPKfS0_Pfiii:
[----:B------:R-:W-:Y:S01]  /*0000*/  LDC R1, c[0x0][0x37c] ;  /* 0x0000df00ff017b82 */ /* 0x000fe20000000800 */
[----:B------:R-:W0:Y:S07]  /*0010*/  S2R R2, SR_TID.X ;  /* 0x0000000000027919 */ /* 0x000e2e0000002100 */
[----:B------:R-:W1:Y:S01]  /*0020*/  S2UR UR4, SR_CTAID.X ;  /* 0x00000000000479c3 */ /* 0x000e620000002500 */
[----:B------:R-:W2:Y:S01]  /*0030*/  LDCU UR9, c[0x0][0x3a0] ;  /* 0x00007400ff0977ac */ /* 0x000ea20008000800 */
[----:B------:R-:W-:Y:S01]  /*0040*/  CS2R R12, SRZ ;  /* 0x00000000000c7805 */ /* 0x000fe2000001ff00 */
[----:B------:R-:W3:Y:S01]  /*0050*/  S2R R20, SR_TID.Y ;  /* 0x0000000000147919 */ /* 0x000ee20000002200 */
[----:B------:R-:W4:Y:S01]  /*0060*/  LDCU.64 UR10, c[0x0][0x358] ;  /* 0x00006b00ff0a77ac */ /* 0x000f220008000a00 */
[----:B------:R-:W3:Y:S01]  /*0070*/  S2R R3, SR_CTAID.Y ;  /* 0x0000000000037919 */ /* 0x000ee20000002600 */
[----:B--2---:R-:W-:-:S02]  /*0080*/  UISETP.GE.AND UP0, UPT, UR9, 0x1, UPT ;  /* 0x000000010900788c */ /* 0x004fc4000bf06270 */
[----:B-1----:R-:W-:Y:S01]  /*0090*/  USHF.L.U32 UR4, UR4, 0x5, URZ ;  /* 0x0000000504047899 */ /* 0x002fe200080006ff */
[----:B0-----:R-:W-:-:S05]  /*00a0*/  SHF.L.U32 R5, R2, 0x1, RZ ;  /* 0x0000000102057819 */ /* 0x001fca00000006ff */
[----:B------:R-:W-:Y:S02]  /*00b0*/  IADD3 R21, PT, PT, R5, UR4, RZ ;  /* 0x0000000405157c10 */ /* 0x000fe4000fffe0ff */
[----:B---3--:R-:W-:Y:S01]  /*00c0*/  LEA R22, R3, R20, 0x5 ;  /* 0x0000001403167211 */ /* 0x008fe200078e28ff */
[----:B----4-:R-:W-:Y:S06]  /*00d0*/  BRA.U !UP0, `(.L_x_0) ;  /* 0x0000000908b87547 */ /* 0x010fec000b800000 */
[----:B------:R-:W0:Y:S01]  /*00e0*/  S2UR UR8, SR_CgaCtaId ;  /* 0x00000000000879c3 */ /* 0x000e220000008800 */
[----:B------:R-:W-:Y:S01]  /*00f0*/  UMOV UR6, 0x400 ;  /* 0x0000040000067882 */ /* 0x000fe20000000000 */
[----:B------:R-:W-:Y:S01]  /*0100*/  IADD3 R0, PT, PT, R21, 0x1, RZ ;  /* 0x0000000115007810 */ /* 0x000fe20007ffe0ff */
[----:B------:R-:W-:Y:S01]  /*0110*/  UIADD3 UR7, UPT, UPT, UR6, 0x1000, URZ ;  /* 0x0000100006077890 */ /* 0x000fe2000fffe0ff */
[----:B------:R-:W-:Y:S01]  /*0120*/  IADD3 R4, PT, PT, R5, 0x1, RZ ;  /* 0x0000000105047810 */ /* 0x000fe20007ffe0ff */
[----:B------:R-:W-:Y:S01]  /*0130*/  UIADD3 UR5, UPT, UPT, UR9, 0x1f, URZ ;  /* 0x0000001f09057890 */ /* 0x000fe2000fffe0ff */
[----:B------:R-:W-:Y:S01]  /*0140*/  CS2R R12, SRZ ;  /* 0x00000000000c7805 */ /* 0x000fe2000001ff00 */
[----:B------:R-:W1:Y:S01]  /*0150*/  LDCU UR12, c[0x0][0x3a0] ;  /* 0x00007400ff0c77ac */ /* 0x000e620008000800 */
[----:B------:R-:W2:Y:S01]  /*0160*/  LDC.64 R6, c[0x0][0x398] ;  /* 0x0000e600ff067b82 */ /* 0x000ea20000000a00 */
[----:B------:R-:W-:Y:S01]  /*0170*/  USHF.R.U32.HI UR5, URZ, 0x5, UR5 ;  /* 0x00000005ff057899 */ /* 0x000fe20008011605 */
[----:B------:R-:W3:Y:S06]  /*0180*/  LDCU UR13, c[0x0][0x39c] ;  /* 0x00007380ff0d77ac */ /* 0x000eec0008000800 */
[----:B------:R-:W4:Y:S01]  /*0190*/  LDC R3, c[0x0][0x39c] ;  /* 0x0000e700ff037b82 */ /* 0x000f220000000800 */
[----:B------:R-:W-:-:S07]  /*01a0*/  UIADD3 UR5, UPT, UPT, -UR5, URZ, URZ ;  /* 0x000000ff05057290 */ /* 0x000fce000fffe1ff */
[----:B------:R-:W1:Y:S01]  /*01b0*/  LDC.64 R28, c[0x0][0x380] ;  /* 0x0000e000ff1c7b82 */ /* 0x000e620000000a00 */
[----:B0-----:R-:W-:Y:S02]  /*01c0*/  ULEA UR6, UR8, UR6, 0x18 ;  /* 0x0000000608067291 */ /* 0x001fe4000f8ec0ff */
[----:B------:R-:W-:-:S04]  /*01d0*/  ULEA UR7, UR8, UR7, 0x18 ;  /* 0x0000000708077291 */ /* 0x000fc8000f8ec0ff */
[----:B------:R-:W-:Y:S01]  /*01e0*/  LEA R9, R20, UR6, 0x7 ;  /* 0x0000000614097c11 */ /* 0x000fe2000f8e38ff */
[----:B------:R-:W0:Y:S01]  /*01f0*/  LDC.64 R24, c[0x0][0x388] ;  /* 0x0000e200ff187b82 */ /* 0x000e220000000a00 */
[-C--:B--2---:R-:W-:Y:S01]  /*0200*/  ISETP.GE.AND P0, PT, R0, R7.reuse, PT ;  /* 0x000000070000720c */ /* 0x084fe20003f06270 */
[----:B------:R-:W-:Y:S01]  /*0210*/  IMAD R8, R20, R7, UR4 ;  /* 0x0000000414087e24 */ /* 0x000fe2000f8e0207 */
[C---:B------:R-:W-:Y:S01]  /*0220*/  ISETP.GE.AND P1, PT, R22.reuse, R6, PT ;  /* 0x000000061600720c */ /* 0x040fe20003f26270 */
[----:B------:R-:W-:Y:S01]  /*0230*/  IMAD R0, R22, UR9, R5 ;  /* 0x0000000916007c24 */ /* 0x000fe2000f8e0205 */
[C---:B------:R-:W-:Y:S02]  /*0240*/  LEA R6, R2.reuse, UR7, 0x3 ;  /* 0x0000000702067c11 */ /* 0x040fe4000f8e18ff */
[----:B------:R-:W-:Y:S02]  /*0250*/  IADD3 R8, PT, PT, R5, R8, RZ ;  /* 0x0000000805087210 */ /* 0x000fe40007ffe0ff */
[----:B------:R-:W-:Y:S01]  /*0260*/  LEA R7, R2, R9, 0x3 ;  /* 0x0000000902077211 */ /* 0x000fe200078e18ff */
[----:B------:R-:W-:Y:S01]  /*0270*/  IMAD R9, R20, -0x78, R9 ;  /* 0xffffff8814097824 */ /* 0x000fe200078e0209 */
[----:B------:R-:W-:-:S02]  /*0280*/  IADD3 R5, PT, PT, R0, 0x1, RZ ;  /* 0x0000000100057810 */ /* 0x000fc40007ffe0ff */
[----:B---34-:R-:W-:-:S07]  /*0290*/  LEA R2, R20, R6, 0x7 ;  /* 0x0000000614027211 */ /* 0x018fce00078e38ff */
.L_x_5:
[----:B------:R-:W-:Y:S01]  /*02a0*/  BSSY.RECONVERGENT B0, `(.L_x_1) ;  /* 0x000000b000007945 */ /* 0x000fe20003800200 */
[----:B------:R-:W-:-:S03]  /*02b0*/  CS2R R10, SRZ ;  /* 0x00000000000a7805 */ /* 0x000fc6000001ff00 */
[----:B------:R-:W-:Y:S05]  /*02c0*/  @P1 BRA `(.L_x_2) ;  /* 0x0000000000201947 */ /* 0x000fea0003800000 */
[C---:B------:R-:W-:Y:S01]  /*02d0*/  IADD3 R10, PT, PT, R4.reuse, -0x1, RZ ;  /* 0xffffffff040a7810 */ /* 0x040fe20007ffe0ff */
[----:B-1----:R-:W-:Y:S01]  /*02e0*/  IMAD.WIDE R14, R5, 0x4, R28 ;  /* 0x00000004050e7825 */ /* 0x002fe200078e021c */
[----:B------:R-:W-:Y:S02]  /*02f0*/  ISETP.GE.AND P3, PT, R4, UR12, PT ;  /* 0x0000000c04007c0c */ /* 0x000fe4000bf66270 */
[----:B------:R-:W-:Y:S02]  /*0300*/  ISETP.GE.AND P2, PT, R10, UR12, PT ;  /* 0x0000000c0a007c0c */ /* 0x000fe4000bf46270 */
[----:B------:R-:W-:-:S09]  /*0310*/  CS2R R10, SRZ ;  /* 0x00000000000a7805 */ /* 0x000fd2000001ff00 */
[----:B------:R2:W5:Y:S02]  /*0320*/  @!P3 LDG.E R11, desc[UR10][R14.64] ;  /* 0x0000000a0e0bb981 */ /* 0x000564000c1e1900 */
[----:B------:R-:W-:-:S05]  /*0330*/  @!P2 IMAD.WIDE.U32 R16, R0, 0x4, R28 ;  /* 0x000000040010a825 */ /* 0x000fca00078e001c */
[----:B------:R2:W5:Y:S02]  /*0340*/  @!P2 LDG.E R10, desc[UR10][R16.64] ;  /* 0x0000000a100aa981 */ /* 0x000564000c1e1900 */
.L_x_2:
[----:B-1----:R-:W-:Y:S05]  /*0350*/  BSYNC.RECONVERGENT B0 ;  /* 0x0000000000007941 */ /* 0x002fea0003800200 */
.L_x_1:
[----:B-----5:R1:W-:Y:S01]  /*0360*/  STS.64 [R7], R10 ;  /* 0x0000000a07007388 */ /* 0x0203e20000000a00 */
[----:B------:R-:W-:Y:S01]  /*0370*/  ISETP.GE.AND P2, PT, R20, UR12, PT ;  /* 0x0000000c14007c0c */ /* 0x000fe2000bf46270 */
[----:B------:R-:W-:Y:S01]  /*0380*/  BSSY.RECONVERGENT B0, `(.L_x_3) ;  /* 0x0000008000007945 */ /* 0x000fe20003800200 */
[----:B------:R-:W-:-:S11]  /*0390*/  CS2R R26, SRZ ;  /* 0x00000000001a7805 */ /* 0x000fd6000001ff00 */
[----:B-1----:R-:W-:Y:S05]  /*03a0*/  @P2 BRA `(.L_x_4) ;  /* 0x0000000000142947 */ /* 0x002fea0003800000 */
[----:B------:R-:W-:Y:S02]  /*03b0*/  ISETP.GE.AND P2, PT, R21, UR13, PT ;  /* 0x0000000d15007c0c */ /* 0x000fe4000bf46270 */
[----:B------:R-:W-:Y:S01]  /*03c0*/  CS2R R26, SRZ ;  /* 0x00000000001a7805 */ /* 0x000fe2000001ff00 */
[----:B0-----:R-:W-:-:S05]  /*03d0*/  IMAD.WIDE R10, R8, 0x4, R24 ;  /* 0x00000004080a7825 */ /* 0x001fca00078e0218 */
[----:B------:R1:W5:Y:S05]  /*03e0*/  @!P0 LDG.E R27, desc[UR10][R10.64+0x4] ;  /* 0x0000040a0a1b8981 */ /* 0x00036a000c1e1900 */
[----:B------:R1:W5:Y:S02]  /*03f0*/  @!P2 LDG.E R26, desc[UR10][R10.64] ;  /* 0x0000000a0a1aa981 */ /* 0x000364000c1e1900 */
.L_x_4:
[----:B------:R-:W-:Y:S05]  /*0400*/  BSYNC.RECONVERGENT B0 ;  /* 0x0000000000007941 */ /* 0x000fea0003800200 */
.L_x_3:
[----:B-----5:R-:W-:Y:S01]  /*0410*/  STS.64 [R2], R26 ;  /* 0x0000001a02007388 */ /* 0x020fe20000000a00 */
[----:B------:R-:W-:Y:S01]  /*0420*/  UIADD3 UR5, UPT, UPT, UR5, 0x1, URZ ;  /* 0x0000000105057890 */ /* 0x000fe2000fffe0ff */
[----:B------:R-:W-:Y:S01]  /*0430*/  IADD3 R0, PT, PT, R0, 0x20, RZ ;  /* 0x0000002000007810 */ /* 0x000fe20007ffe0ff */
[----:B------:R-:W-:Y:S02]  /*0440*/  BAR.SYNC.DEFER_BLOCKING 0x0 ;  /* 0x0000000000007b1d */ /* 0x000fe40000010000 */
[----:B------:R-:W-:Y:S01]  /*0450*/  UISETP.NE.AND UP0, UPT, UR5, URZ, UPT ;  /* 0x000000ff0500728c */ /* 0x000fe2000bf05270 */
[----:B------:R-:W-:Y:S02]  /*0460*/  IADD3 R4, PT, PT, R4, 0x20, RZ ;  /* 0x0000002004047810 */ /* 0x000fe40007ffe0ff */
[----:B------:R-:W-:Y:S02]  /*0470*/  IADD3 R5, PT, PT, R5, 0x20, RZ ;  /* 0x0000002005057810 */ /* 0x000fe40007ffe0ff */
[----:B------:R-:W-:-:S02]  /*0480*/  LEA R8, R3, R8, 0x5 ;  /* 0x0000000803087211 */ /* 0x000fc400078e28ff */
[----:B------:R-:W-:Y:S01]  /*0490*/  IADD3 R20, PT, PT, R20, 0x20, RZ ;  /* 0x0000002014147810 */ /* 0x000fe20007ffe0ff */
[----:B--2---:R-:W-:Y:S04]  /*04a0*/  LDS.64 R14, [R6] ;  /* 0x00000000060e7984 */ /* 0x004fe80000000a00 */
[----:B-1----:R-:W1:Y:S04]  /*04b0*/  LDS.64 R10, [R9] ;  /* 0x00000000090a7984 */ /* 0x002e680000000a00 */
[----:B------:R-:W2:Y:S04]  /*04c0*/  LDS.64 R16, [R9+0x80] ;  /* 0x0000800009107984 */ /* 0x000ea80000000a00 */
[----:B------:R-:W-:Y:S01]  /*04d0*/  LDS.64 R18, [R9+0x100] ;  /* 0x0001000009127984 */ /* 0x000fe20000000a00 */
[C---:B-1----:R-:W-:Y:S01]  /*04e0*/  FFMA R13, R14.reuse, R10, R13 ;  /* 0x0000000a0e0d7223 */ /* 0x042fe2000000000d */
[----:B------:R-:W-:-:S02]  /*04f0*/  FFMA R14, R14, R11, R12 ;  /* 0x0000000b0e0e7223 */ /* 0x000fc4000000000c */
[----:B------:R-:W1:Y:S01]  /*0500*/  LDS.64 R10, [R6+0x80] ;  /* 0x00008000060a7984 */ /* 0x000e620000000a00 */
[C---:B--2---:R-:W-:Y:S01]  /*0510*/  FFMA R23, R15.reuse, R16, R13 ;  /* 0x000000100f177223 */ /* 0x044fe2000000000d */
[----:B------:R-:W-:Y:S02]  /*0520*/  FFMA R14, R15, R17, R14 ;  /* 0x000000110f0e7223 */ /* 0x000fe4000000000e */
[----:B------:R-:W2:Y:S01]  /*0530*/  LDS.64 R12, [R9+0x180] ;  /* 0x00018000090c7984 */ /* 0x000ea20000000a00 */
[C---:B-1----:R-:W-:Y:S01]  /*0540*/  FFMA R16, R10.reuse, R18, R23 ;  /* 0x000000120a107223 */ /* 0x042fe20000000017 */
[----:B------:R-:W-:Y:S02]  /*0550*/  FFMA R10, R10, R19, R14 ;  /* 0x000000130a0a7223 */ /* 0x000fe4000000000e */
[----:B------:R-:W-:Y:S01]  /*0560*/  LDS.64 R14, [R6+0x100] ;  /* 0x00010000060e7984 */ /* 0x000fe20000000a00 */
[C---:B--2---:R-:W-:Y:S01]  /*0570*/  FFMA R23, R11.reuse, R12, R16 ;  /* 0x0000000c0b177223 */ /* 0x044fe20000000010 */
[----:B------:R-:W-:-:S02]  /*0580*/  FFMA R10, R11, R13, R10 ;  /* 0x0000000d0b0a7223 */ /* 0x000fc4000000000a */
[----:B------:R-:W1:Y:S04]  /*0590*/  LDS.64 R18, [R9+0x200] ;  /* 0x0002000009127984 */ /* 0x000e680000000a00 */
        /* <DEDUP_REMOVED lines=93> */
[----:B------:R-:W-:-:S03]  /*0b70*/  FFMA R14, R10, R13, R14 ;  /* 0x0000000d0a0e7223 */ /* 0x000fc6000000000e */
[C---:B--2---:R-:W-:Y:S01]  /*0b80*/  FFMA R13, R11.reuse, R18, R12 ;  /* 0x000000120b0d7223 */ /* 0x044fe2000000000c */
[----:B------:R-:W-:Y:S01]  /*0b90*/  FFMA R12, R11, R19, R14 ;  /* 0x000000130b0c7223 */ /* 0x000fe2000000000e */
[----:B------:R-:W-:Y:S06]  /*0ba0*/  BAR.SYNC.DEFER_BLOCKING 0x0 ;  /* 0x0000000000007b1d */ /* 0x000fec0000010000 */
[----:B------:R-:W-:Y:S05]  /*0bb0*/  BRA.U UP0, `(.L_x_5) ;  /* 0xfffffff500b87547 */ /* 0x000fea000b83ffff */
.L_x_0:
[----:B------:R-:W1:Y:S02]  /*0bc0*/  LDCU UR4, c[0x0][0x398] ;  /* 0x00007300ff0477ac */ /* 0x000e640008000800 */
[----:B-1----:R-:W-:-:S13]  /*0bd0*/  ISETP.GE.AND P0, PT, R22, UR4, PT ;  /* 0x0000000416007c0c */ /* 0x002fda000bf06270 */
[----:B------:R-:W-:Y:S05]  /*0be0*/  @P0 EXIT ;  /* 0x000000000000094d */ /* 0x000fea0003800000 */
[----:B------:R-:W1:Y:S01]  /*0bf0*/  LDCU UR4, c[0x0][0x39c] ;  /* 0x00007380ff0477ac */ /* 0x000e620008000800 */
[----:B------:R-:W2:Y:S01]  /*0c00*/  LDC.64 R2, c[0x0][0x390] ;  /* 0x0000e400ff027b82 */ /* 0x000ea20000000a00 */
[C---:B------:R-:W-:Y:S02]  /*0c10*/  IADD3 R0, PT, PT, R21.reuse, 0x1, RZ ;  /* 0x0000000115007810 */ /* 0x040fe40007ffe0ff */
[----:B-1----:R-:W-:Y:S01]  /*0c20*/  ISETP.GE.AND P0, PT, R21, UR4, PT ;  /* 0x0000000415007c0c */ /* 0x002fe2000bf06270 */
[----:B------:R-:W-:Y:S01]  /*0c30*/  IMAD R21, R22, UR4, R21 ;  /* 0x0000000416157c24 */ /* 0x000fe2000f8e0215 */
[----:B------:R-:W-:-:S03]  /*0c40*/  ISETP.GE.AND P1, PT, R0, UR4, PT ;  /* 0x0000000400007c0c */ /* 0x000fc6000bf26270 */
[----:B--2---:R-:W-:-:S08]  /*0c50*/  IMAD.WIDE R2, R21, 0x4, R2 ;  /* 0x0000000415027825 */ /* 0x004fd000078e0202 */
[----:B------:R1:W-:Y:S02]  /*0c60*/  @!P0 STG.E desc[UR10][R2.64], R13 ;  /* 0x0000000d02008986 */ /* 0x0003e4000c10190a */
[----:B------:R-:W-:Y:S05]  /*0c70*/  @P1 EXIT ;  /* 0x000000000000194d */ /* 0x000fea0003800000 */
[----:B------:R-:W-:Y:S01]  /*0c80*/  STG.E desc[UR10][R2.64+0x4], R12 ;  /* 0x0000040c02007986 */ /* 0x000fe2000c10190a */
[----:B------:R-:W-:Y:S05]  /*0c90*/  EXIT ;  /* 0x000000000000794d */ /* 0x000fea0003800000 */
.L_x_6:
[----:B------:R-:W-:-:S00]  /*0ca0*/  BRA `(.L_x_6) ;  /* 0xfffffffc00fc7947 */ /* 0x000fc0000383ffff */
[----:B------:R-:W-:-:S00]  /*0cb0*/  NOP ;  /* 0x0000000000007918 */ /* 0x000fc00000000000 */
        /* <DEDUP_REMOVED lines=12> */
.L_x_7:


//--------------------- .nv.shared._Z18matmul_float2_fastPKfS0_Pfiii --------------------------
	.section	.nv.shared._Z18matmul_float2_fastPKfS0_Pfiii,"aw",@nobits
	.sectionflags	@""
	.align	8
.nv.shared._Z18matmul_float2_fastPKfS0_Pfiii:
	.zero		9216


//--------------------- .nv.shared.reserved.0     --------------------------
	.section	.nv.shared.reserved.0,"aw",@nobits
	.weak		__nv_reservedSMEM_offset_0_alias
	.size		__nv_reservedSMEM_offset_0_alias, 0, 64
	.other		__nv_reservedSMEM_offset_0_alias,@"STO_CUDA_RESERVED_SHARED STV_DEFAULT"
__nv_reservedSMEM_offset_0_alias:
	.zero		0
	.zero		64


//--------------------- .nv.constant0._Z18matmul_float2_fastPKfS0_Pfiii --------------------------
	.section	.nv.constant0._Z18matmul_float2_fastPKfS0_Pfiii,"a",@progbits
	.sectionflags	@""
	.align	4
.nv.constant0._Z18matmul_float2_fastPKfS0_Pfiii:
	.zero		932


//--------------------- SYMBOLS --------------------------

	.type		.nv.reservedSmem.offset0,@object
	.size		.nv.reservedSmem.offset0,0x4
	.type		.nv.reservedSmem.cap,@object
	.size		.nv.reservedSmem.cap,0x4
